//
// Generated by NVIDIA NVVM Compiler
//
// Compiler Build ID: CL-36424714
// Cuda compilation tools, release 13.0, V13.0.88
// Based on NVVM 20.0.0
//

.version 9.0
.target sm_100
.address_size 64

	// .globl	_Z15sinplace_T_evenPfii
// _ZZ15sinplace_T_evenPfiiE1a has been demoted
// _ZZ15sinplace_T_evenPfiiE1b has been demoted
// _ZZ14sinplace_T_oddPfiiE1a has been demoted
// _ZZ14sinplace_T_oddPfiiE1b has been demoted

.visible .entry _Z15sinplace_T_evenPfii(
	.param .u64 .ptr .align 1 _Z15sinplace_T_evenPfii_param_0,
	.param .u32 _Z15sinplace_T_evenPfii_param_1,
	.param .u32 _Z15sinplace_T_evenPfii_param_2
)
{
	.reg .pred 	%p<3>;
	.reg .b32 	%r<46>;
	.reg .b32 	%f<11>;
	.reg .b64 	%rd<20>;
	// demoted variable
	.shared .align 4 .b8 _ZZ15sinplace_T_evenPfiiE1a[4224];
	// demoted variable
	.shared .align 4 .b8 _ZZ15sinplace_T_evenPfiiE1b[4224];
	ld.param.u64 	%rd5, [_Z15sinplace_T_evenPfii_param_0];
	ld.param.u32 	%r6, [_Z15sinplace_T_evenPfii_param_1];
	ld.param.u32 	%r7, [_Z15sinplace_T_evenPfii_param_2];
	cvta.to.global.u64 	%rd1, %rd5;
	mov.u32 	%r8, %tid.x;
	mov.u32 	%r1, %tid.y;
	mov.u32 	%r9, %ctaid.x;
	mov.u32 	%r10, %ctaid.y;
	setp.gt.u32 	%p1, %r9, %r10;
	add.s32 	%r11, %r9, -1;
	add.s32 	%r12, %r7, %r10;
	selp.b32 	%r13, %r11, %r12, %p1;
	add.s32 	%r14, %r7, %r9;
	selp.b32 	%r15, %r10, %r14, %p1;
	shl.b32 	%r2, %r13, 5;
	shl.b32 	%r3, %r15, 5;
	cvt.s64.s32 	%rd6, %r2;
	cvt.u64.u32 	%rd2, %r8;
	add.s64 	%rd7, %rd6, %rd2;
	add.s32 	%r16, %r3, %r1;
	shl.b32 	%r17, %r16, 8;
	shr.s32 	%r18, %r17, 8;
	shl.b32 	%r19, %r6, 8;
	shr.s32 	%r4, %r19, 8;
	mul.lo.s32 	%r20, %r18, %r4;
	cvt.s64.s32 	%rd8, %r20;
	add.s64 	%rd9, %rd7, %rd8;
	shl.b64 	%rd10, %rd9, 2;
	add.s64 	%rd3, %rd1, %rd10;
	ld.global.f32 	%f1, [%rd3];
	mov.u32 	%r21, _ZZ15sinplace_T_evenPfiiE1a;
	mad.lo.s32 	%r22, %r1, 132, %r21;
	shl.b32 	%r23, %r8, 2;
	add.s32 	%r24, %r22, %r23;
	st.shared.f32 	[%r24], %f1;
	shl.b32 	%r5, %r6, 4;
	mul.wide.s32 	%rd11, %r5, 4;
	add.s64 	%rd4, %rd3, %rd11;
	ld.global.f32 	%f2, [%rd4];
	st.shared.f32 	[%r24+2112], %f2;
	setp.ne.s32 	%p2, %r2, %r3;
	@%p2 bra 	$L__BB0_2;
	cvt.u32.u64 	%r41, %rd2;
	bar.sync 	0;
	mad.lo.s32 	%r43, %r41, 132, %r21;
	shl.b32 	%r44, %r1, 2;
	add.s32 	%r45, %r43, %r44;
	ld.shared.f32 	%f9, [%r45];
	st.global.f32 	[%rd3], %f9;
	ld.shared.f32 	%f10, [%r45+64];
	st.global.f32 	[%rd4], %f10;
	bra.uni 	$L__BB0_3;
$L__BB0_2:
	cvt.u32.u64 	%r25, %rd2;
	cvt.s64.s32 	%rd12, %r3;
	add.s64 	%rd13, %rd12, %rd2;
	add.s32 	%r26, %r2, %r1;
	shl.b32 	%r27, %r26, 8;
	shr.s32 	%r28, %r27, 8;
	mul.lo.s32 	%r29, %r28, %r4;
	cvt.s64.s32 	%rd14, %r29;
	add.s64 	%rd15, %rd13, %rd14;
	shl.b64 	%rd16, %rd15, 2;
	add.s64 	%rd17, %rd1, %rd16;
	ld.global.f32 	%f3, [%rd17];
	mov.u32 	%r30, _ZZ15sinplace_T_evenPfiiE1b;
	mad.lo.s32 	%r31, %r1, 132, %r30;
	shl.b32 	%r32, %r25, 2;
	add.s32 	%r33, %r31, %r32;
	st.shared.f32 	[%r33], %f3;
	add.s64 	%rd19, %rd17, %rd11;
	ld.global.f32 	%f4, [%rd19];
	st.shared.f32 	[%r33+2112], %f4;
	bar.sync 	0;
	mul.lo.s32 	%r34, %r25, 132;
	add.s32 	%r35, %r30, %r34;
	shl.b32 	%r36, %r1, 2;
	add.s32 	%r37, %r35, %r36;
	ld.shared.f32 	%f5, [%r37];
	st.global.f32 	[%rd3], %f5;
	ld.shared.f32 	%f6, [%r37+64];
	st.global.f32 	[%rd4], %f6;
	add.s32 	%r39, %r21, %r34;
	add.s32 	%r40, %r39, %r36;
	ld.shared.f32 	%f7, [%r40];
	st.global.f32 	[%rd17], %f7;
	ld.shared.f32 	%f8, [%r40+64];
	st.global.f32 	[%rd19], %f8;
$L__BB0_3:
	ret;

}
	// .globl	_Z14sinplace_T_oddPfii
.visible .entry _Z14sinplace_T_oddPfii(
	.param .u64 .ptr .align 1 _Z14sinplace_T_oddPfii_param_0,
	.param .u32 _Z14sinplace_T_oddPfii_param_1,
	.param .u32 _Z14sinplace_T_oddPfii_param_2
)
{
	.reg .pred 	%p<3>;
	.reg .b32 	%r<46>;
	.reg .b32 	%f<11>;
	.reg .b64 	%rd<20>;
	// demoted variable
	.shared .align 4 .b8 _ZZ14sinplace_T_oddPfiiE1a[4224];
	// demoted variable
	.shared .align 4 .b8 _ZZ14sinplace_T_oddPfiiE1b[4224];
	ld.param.u64 	%rd5, [_Z14sinplace_T_oddPfii_param_0];
	ld.param.u32 	%r6, [_Z14sinplace_T_oddPfii_param_1];
	ld.param.u32 	%r7, [_Z14sinplace_T_oddPfii_param_2];
	cvta.to.global.u64 	%rd1, %rd5;
	mov.u32 	%r8, %tid.x;
	mov.u32 	%r1, %tid.y;
	mov.u32 	%r9, %ctaid.x;
	mov.u32 	%r10, %ctaid.y;
	setp.lt.u32 	%p1, %r9, %r10;
	add.s32 	%r11, %r10, %r7;
	add.s32 	%r12, %r11, -1;
	selp.b32 	%r13, %r12, %r9, %p1;
	add.s32 	%r14, %r7, %r9;
	selp.b32 	%r15, %r14, %r10, %p1;
	shl.b32 	%r2, %r13, 5;
	shl.b32 	%r3, %r15, 5;
	cvt.s64.s32 	%rd6, %r2;
	cvt.u64.u32 	%rd2, %r8;
	add.s64 	%rd7, %rd6, %rd2;
	add.s32 	%r16, %r3, %r1;
	shl.b32 	%r17, %r16, 8;
	shr.s32 	%r18, %r17, 8;
	shl.b32 	%r19, %r6, 8;
	shr.s32 	%r4, %r19, 8;
	mul.lo.s32 	%r20, %r18, %r4;
	cvt.s64.s32 	%rd8, %r20;
	add.s64 	%rd9, %rd7, %rd8;
	shl.b64 	%rd10, %rd9, 2;
	add.s64 	%rd3, %rd1, %rd10;
	ld.global.f32 	%f1, [%rd3];
	mov.u32 	%r21, _ZZ14sinplace_T_oddPfiiE1a;
	mad.lo.s32 	%r22, %r1, 132, %r21;
	shl.b32 	%r23, %r8, 2;
	add.s32 	%r24, %r22, %r23;
	st.shared.f32 	[%r24], %f1;
	shl.b32 	%r5, %r6, 4;
	mul.wide.s32 	%rd11, %r5, 4;
	add.s64 	%rd4, %rd3, %rd11;
	ld.global.f32 	%f2, [%rd4];
	st.shared.f32 	[%r24+2112], %f2;
	setp.ne.s32 	%p2, %r2, %r3;
	@%p2 bra 	$L__BB1_2;
	cvt.u32.u64 	%r41, %rd2;
	bar.sync 	0;
	mad.lo.s32 	%r43, %r41, 132, %r21;
	shl.b32 	%r44, %r1, 2;
	add.s32 	%r45, %r43, %r44;
	ld.shared.f32 	%f9, [%r45];
	st.global.f32 	[%rd3], %f9;
	ld.shared.f32 	%f10, [%r45+64];
	st.global.f32 	[%rd4], %f10;
	bra.uni 	$L__BB1_3;
$L__BB1_2:
	cvt.u32.u64 	%r25, %rd2;
	cvt.s64.s32 	%rd12, %r3;
	add.s64 	%rd13, %rd12, %rd2;
	add.s32 	%r26, %r2, %r1;
	shl.b32 	%r27, %r26, 8;
	shr.s32 	%r28, %r27, 8;
	mul.lo.s32 	%r29, %r28, %r4;
	cvt.s64.s32 	%rd14, %r29;
	add.s64 	%rd15, %rd13, %rd14;
	shl.b64 	%rd16, %rd15, 2;
	add.s64 	%rd17, %rd1, %rd16;
	ld.global.f32 	%f3, [%rd17];
	mov.u32 	%r30, _ZZ14sinplace_T_oddPfiiE1b;
	mad.lo.s32 	%r31, %r1, 132, %r30;
	shl.b32 	%r32, %r25, 2;
	add.s32 	%r33, %r31, %r32;
	st.shared.f32 	[%r33], %f3;
	add.s64 	%rd19, %rd17, %rd11;
	ld.global.f32 	%f4, [%rd19];
	st.shared.f32 	[%r33+2112], %f4;
	bar.sync 	0;
	mul.lo.s32 	%r34, %r25, 132;
	add.s32 	%r35, %r30, %r34;
	shl.b32 	%r36, %r1, 2;
	add.s32 	%r37, %r35, %r36;
	ld.shared.f32 	%f5, [%r37];
	st.global.f32 	[%rd3], %f5;
	ld.shared.f32 	%f6, [%r37+64];
	st.global.f32 	[%rd4], %f6;
	add.s32 	%r39, %r21, %r34;
	add.s32 	%r40, %r39, %r36;
	ld.shared.f32 	%f7, [%r40];
	st.global.f32 	[%rd17], %f7;
	ld.shared.f32 	%f8, [%r40+64];
	st.global.f32 	[%rd19], %f8;
$L__BB1_3:
	ret;

}


// ===== COMPILED SASS (sm_100) =====

	.target	sm_100

	.elftype	@"ET_EXEC"


//--------------------- .note.nv.tkinfo           --------------------------
	.section	.note.nv.tkinfo,"",@"SHT_NOTE"
	.sectionflags	@"SHF_NOTE_NV_TKINFO"
	.tkinfo
        /*0018*/ 	.word	0x00000002
        /*0030*/ 	.string	""
        /*0030*/ 	.string	"ptxas"
        /*0030*/ 	.string	"Cuda compilation tools, release 13.0, V13.0.88"
        /*0030*/ 	.string	"Build cuda_13.0.r13.0/compiler.36424714_0"
        /*0030*/ 	.string	"-arch sm_100 -m 64 "



//--------------------- .note.nv.cuinfo           --------------------------
	.section	.note.nv.cuinfo,"",@"SHT_NOTE"
	.sectionflags	@"SHF_NOTE_NV_CUINFO"
        /*0018*/ 	.short	0x0002
        /*001a*/ 	.short	0x0064
        /*001c*/ 	.short	0x0082
	.zero		2


//--------------------- .nv.info                  --------------------------
	.section	.nv.info,"",@"SHT_CUDA_INFO"
	.align	4


	//----- nvinfo : EIATTR_REGCOUNT
	.align		4
        /*0000*/ 	.byte	0x04, 0x2f
        /*0002*/ 	.short	(.L_1 - .L_0)
	.align		4
.L_0:
        /*0004*/ 	.word	index@(_Z15sinplace_T_evenPfii)
        /*0008*/ 	.word	0x0000001a


	//----- nvinfo : EIATTR_FRAME_SIZE
	.align		4
.L_1:
        /*000c*/ 	.byte	0x04, 0x11
        /*000e*/ 	.short	(.L_3 - .L_2)
	.align		4
.L_2:
        /*0010*/ 	.word	index@(_Z15sinplace_T_evenPfii)
        /*0014*/ 	.word	0x00000000


	//----- nvinfo : EIATTR_REGCOUNT
	.align		4
.L_3:
        /*0018*/ 	.byte	0x04, 0x2f
        /*001a*/ 	.short	(.L_5 - .L_4)
	.align		4
.L_4:
        /*001c*/ 	.word	index@(_Z14sinplace_T_oddPfii)
        /*0020*/ 	.word	0x0000001a


	//----- nvinfo : EIATTR_FRAME_SIZE
	.align		4
.L_5:
        /*0024*/ 	.byte	0x04, 0x11
        /*0026*/ 	.short	(.L_7 - .L_6)
	.align		4
.L_6:
        /*0028*/ 	.word	index@(_Z14sinplace_T_oddPfii)
        /*002c*/ 	.word	0x00000000


	//----- nvinfo : EIATTR_MIN_STACK_SIZE
	.align		4
.L_7:
        /*0030*/ 	.byte	0x04, 0x12
        /*0032*/ 	.short	(.L_9 - .L_8)
	.align		4
.L_8:
        /*0034*/ 	.word	index@(_Z14sinplace_T_oddPfii)
        /*0038*/ 	.word	0x00000000


	//----- nvinfo : EIATTR_MIN_STACK_SIZE
	.align		4
.L_9:
        /*003c*/ 	.byte	0x04, 0x12
        /*003e*/ 	.short	(.L_11 - .L_10)
	.align		4
.L_10:
        /*0040*/ 	.word	index@(_Z15sinplace_T_evenPfii)
        /*0044*/ 	.word	0x00000000
.L_11:


//--------------------- .nv.compat                --------------------------
	.section	.nv.compat,"",@"SHT_CUDA_COMPAT_INFO"
	.align	4
        /*0000*/ 	.byte	0x02, 0x09, 0x00, 0x00, 0x02, 0x02, 0x01, 0x00, 0x02, 0x05, 0x05, 0x00, 0x03, 0x07, 0x01, 0x01
        /*0010*/ 	.byte	0x02, 0x03, 0x00, 0x00, 0x02, 0x06, 0x01, 0x00, 0x04, 0x0b, 0x08, 0x00, 0x09, 0x00, 0x00, 0x00
        /*0020*/ 	.byte	0x00, 0x00, 0x00, 0x00


//--------------------- .nv.info._Z14sinplace_T_oddPfii --------------------------
	.section	.nv.info._Z14sinplace_T_oddPfii,"",@"SHT_CUDA_INFO"
	.sectionflags	@""
	.align	4


	//----- nvinfo : EIATTR_CUDA_API_VERSION
	.align		4
        /*0000*/ 	.byte	0x04, 0x37
        /*0002*/ 	.short	(.L_13 - .L_12)
.L_12:
        /*0004*/ 	.word	0x00000082


	//----- nvinfo : EIATTR_KPARAM_INFO
	.align		4
.L_13:
        /*0008*/ 	.byte	0x04, 0x17
        /*000a*/ 	.short	(.L_15 - .L_14)
.L_14:
        /*000c*/ 	.word	0x00000000
        /*0010*/ 	.short	0x0002
        /*0012*/ 	.short	0x000c
        /*0014*/ 	.byte	0x00, 0xf0, 0x11, 0x00


	//----- nvinfo : EIATTR_KPARAM_INFO
	.align		4
.L_15:
        /*0018*/ 	.byte	0x04, 0x17
        /*001a*/ 	.short	(.L_17 - .L_16)
.L_16:
        /*001c*/ 	.word	0x00000000
        /*0020*/ 	.short	0x0001
        /*0022*/ 	.short	0x0008
        /*0024*/ 	.byte	0x00, 0xf0, 0x11, 0x00


	//----- nvinfo : EIATTR_KPARAM_INFO
	.align		4
.L_17:
        /*0028*/ 	.byte	0x04, 0x17
        /*002a*/ 	.short	(.L_19 - .L_18)
.L_18:
        /*002c*/ 	.word	0x00000000
        /*0030*/ 	.short	0x0000
        /*0032*/ 	.short	0x0000
        /*0034*/ 	.byte	0x00, 0xf5, 0x21, 0x00


	//----- nvinfo : EIATTR_SPARSE_MMA_MASK
	.align		4
.L_19:
        /*0038*/ 	.byte	0x03, 0x50
        /*003a*/ 	.short	0x0000


	//----- nvinfo : EIATTR_MAXREG_COUNT
	.align		4
        /*003c*/ 	.byte	0x03, 0x1b
        /*003e*/ 	.short	0x00ff


	//----- nvinfo : EIATTR_NUM_BARRIERS
	.align		4
        /*0040*/ 	.byte	0x02, 0x4c
        /*0042*/ 	.byte	0x01
	.zero		1


	//----- nvinfo : EIATTR_MERCURY_ISA_VERSION
	.align		4
        /*0044*/ 	.byte	0x03, 0x5f
        /*0046*/ 	.short	0x0101


	//----- nvinfo : EIATTR_VRC_CTA_INIT_COUNT
	.align		4
        /*0048*/ 	.byte	0x02, 0x4a
	.zero		1
	.zero		1


	//----- nvinfo : EIATTR_EXIT_INSTR_OFFSETS
	.align		4
        /*004c*/ 	.byte	0x04, 0x1c
        /*004e*/ 	.short	(.L_21 - .L_20)


	//   ....[0]....
.L_20:
        /*0050*/ 	.word	0x000002f0


	//   ....[1]....
        /*0054*/ 	.word	0x00000500


	//----- nvinfo : EIATTR_CBANK_PARAM_SIZE
	.align		4
.L_21:
        /*0058*/ 	.byte	0x03, 0x19
        /*005a*/ 	.short	0x0010


	//----- nvinfo : EIATTR_PARAM_CBANK
	.align		4
        /*005c*/ 	.byte	0x04, 0x0a
        /*005e*/ 	.short	(.L_23 - .L_22)
	.align		4
.L_22:
        /*0060*/ 	.word	index@(.nv.constant0._Z14sinplace_T_oddPfii)
        /*0064*/ 	.short	0x0380
        /*0066*/ 	.short	0x0010


	//----- nvinfo : EIATTR_SW_WAR
	.align		4
.L_23:
        /*0068*/ 	.byte	0x04, 0x36
        /*006a*/ 	.short	(.L_25 - .L_24)
.L_24:
        /*006c*/ 	.word	0x00000008
.L_25:


//--------------------- .nv.info._Z15sinplace_T_evenPfii --------------------------
	.section	.nv.info._Z15sinplace_T_evenPfii,"",@"SHT_CUDA_INFO"
	.sectionflags	@""
	.align	4


	//----- nvinfo : EIATTR_CUDA_API_VERSION
	.align		4
        /*0000*/ 	.byte	0x04, 0x37
        /*0002*/ 	.short	(.L_27 - .L_26)
.L_26:
        /*0004*/ 	.word	0x00000082


	//----- nvinfo : EIATTR_KPARAM_INFO
	.align		4
.L_27:
        /*0008*/ 	.byte	0x04, 0x17
        /*000a*/ 	.short	(.L_29 - .L_28)
.L_28:
        /*000c*/ 	.word	0x00000000
        /*0010*/ 	.short	0x0002
        /*0012*/ 	.short	0x000c
        /*0014*/ 	.byte	0x00, 0xf0, 0x11, 0x00


	//----- nvinfo : EIATTR_KPARAM_INFO
	.align		4
.L_29:
        /*0018*/ 	.byte	0x04, 0x17
        /*001a*/ 	.short	(.L_31 - .L_30)
.L_30:
        /*001c*/ 	.word	0x00000000
        /*0020*/ 	.short	0x0001
        /*0022*/ 	.short	0x0008
        /*0024*/ 	.byte	0x00, 0xf0, 0x11, 0x00


	//----- nvinfo : EIATTR_KPARAM_INFO
	.align		4
.L_31:
        /*0028*/ 	.byte	0x04, 0x17
        /*002a*/ 	.short	(.L_33 - .L_32)
.L_32:
        /*002c*/ 	.word	0x00000000
        /*0030*/ 	.short	0x0000
        /*0032*/ 	.short	0x0000
        /*0034*/ 	.byte	0x00, 0xf5, 0x21, 0x00


	//----- nvinfo : EIATTR_SPARSE_MMA_MASK
	.align		4
.L_33:
        /*0038*/ 	.byte	0x03, 0x50
        /*003a*/ 	.short	0x0000


	//----- nvinfo : EIATTR_MAXREG_COUNT
	.align		4
        /*003c*/ 	.byte	0x03, 0x1b
        /*003e*/ 	.short	0x00ff


	//----- nvinfo : EIATTR_NUM_BARRIERS
	.align		4
        /*0040*/ 	.byte	0x02, 0x4c
        /*0042*/ 	.byte	0x01
	.zero		1


	//----- nvinfo : EIATTR_MERCURY_ISA_VERSION
	.align		4
        /*0044*/ 	.byte	0x03, 0x5f
        /*0046*/ 	.short	0x0101


	//----- nvinfo : EIATTR_VRC_CTA_INIT_COUNT
	.align		4
        /*0048*/ 	.byte	0x02, 0x4a
	.zero		1
	.zero		1


	//----- nvinfo : EIATTR_EXIT_INSTR_OFFSETS
	.align		4
        /*004c*/ 	.byte	0x04, 0x1c
        /*004e*/ 	.short	(.L_35 - .L_34)


	//   ....[0]....
.L_34:
        /*0050*/ 	.word	0x000002e0


	//   ....[1]....
        /*0054*/ 	.word	0x000004f0


	//----- nvinfo : EIATTR_CBANK_PARAM_SIZE
	.align		4
.L_35:
        /*0058*/ 	.byte	0x03, 0x19
        /*005a*/ 	.short	0x0010


	//----- nvinfo : EIATTR_PARAM_CBANK
	.align		4
        /*005c*/ 	.byte	0x04, 0x0a
        /*005e*/ 	.short	(.L_37 - .L_36)
	.align		4
.L_36:
        /*0060*/ 	.word	index@(.nv.constant0._Z15sinplace_T_evenPfii)
        /*0064*/ 	.short	0x0380
        /*0066*/ 	.short	0x0010


	//----- nvinfo : EIATTR_SW_WAR
	.align		4
.L_37:
        /*0068*/ 	.byte	0x04, 0x36
        /*006a*/ 	.short	(.L_39 - .L_38)
.L_38:
        /*006c*/ 	.word	0x00000008
.L_39:


//--------------------- .nv.callgraph             --------------------------
	.section	.nv.callgraph,"",@"SHT_CUDA_CALLGRAPH"
	.align	4
	.sectionentsize	8
	.align		4
        /*0000*/ 	.word	0x00000000
	.align		4
        /*0004*/ 	.word	0xffffffff
	.align		4
        /*0008*/ 	.word	0x00000000
	.align		4
        /*000c*/ 	.word	0xfffffffe
	.align		4
        /*0010*/ 	.word	0x00000000
	.align		4
        /*0014*/ 	.word	0xfffffffd
	.align		4
        /*0018*/ 	.word	0x00000000
	.align		4
        /*001c*/ 	.word	0xfffffffc


//--------------------- .text._Z14sinplace_T_oddPfii --------------------------
	.section	.text._Z14sinplace_T_oddPfii,"ax",@progbits
	.align	128
        .global         _Z14sinplace_T_oddPfii
        .type           _Z14sinplace_T_oddPfii,@function
        .size           _Z14sinplace_T_oddPfii,(.L_x_4 - _Z14sinplace_T_oddPfii)
        .other          _Z14sinplace_T_oddPfii,@"STO_CUDA_ENTRY STV_DEFAULT"
_Z14sinplace_T_oddPfii:
.text._Z14sinplace_T_oddPfii:
[----:B------:R-:W-:Y:S01]  /*0000*/  LDC R1, c[0x0][0x37c] ;  /* 0x0000df00ff017b82 */ /* 0x000fe20000000800 */
[----:B------:R-:W0:Y:S07]  /*0010*/  S2R R2, SR_CTAID.Y ;  /* 0x0000000000027919 */ /* 0x000e2e0000002600 */
[----:B------:R-:W0:Y:S01]  /*0020*/  S2UR UR4, SR_CTAID.X ;  /* 0x00000000000479c3 */ /* 0x000e220000002500 */
[----:B------:R-:W1:Y:S01]  /*0030*/  S2R R0, SR_TID.Y ;  /* 0x0000000000007919 */ /* 0x000e620000002200 */
[----:B------:R-:W2:Y:S06]  /*0040*/  S2R R8, SR_TID.X ;  /* 0x0000000000087919 */ /* 0x000eac0000002100 */
[----:B------:R-:W3:Y:S01]  /*0050*/  LDC.64 R4, c[0x0][0x388] ;  /* 0x0000e200ff047b82 */ /* 0x000ee20000000a00 */
[C---:B0-----:R-:W-:Y:S01]  /*0060*/  ISETP.LE.U32.AND P0, PT, R2.reuse, UR4, PT ;  /* 0x0000000402007c0c */ /* 0x041fe2000bf03070 */
[----:B---3--:R-:W-:Y:S01]  /*0070*/  IMAD.IADD R6, R2, 0x1, R5 ;  /* 0x0000000102067824 */ /* 0x008fe200078e0205 */
[----:B------:R-:W-:-:S02]  /*0080*/  SHF.L.U32 R12, R4, 0x8, RZ ;  /* 0x00000008040c7819 */ /* 0x000fc400000006ff */
[----:B------:R-:W-:Y:S01]  /*0090*/  SHF.L.U32 R19, R4, 0x4, RZ ;  /* 0x0000000404137819 */ /* 0x000fe200000006ff */
[----:B------:R-:W-:Y:S01]  /*00a0*/  VIADD R6, R6, 0xffffffff ;  /* 0xffffffff06067836 */ /* 0x000fe20000000000 */
[----:B------:R-:W-:-:S04]  /*00b0*/  SHF.R.S32.HI R12, RZ, 0x8, R12 ;  /* 0x00000008ff0c7819 */ /* 0x000fc8000001140c */
[----:B------:R-:W-:-:S03]  /*00c0*/  SEL R6, R6, UR4, !P0 ;  /* 0x0000000406067c07 */ /* 0x000fc6000c000000 */
[----:B------:R-:W-:Y:S01]  /*00d0*/  @!P0 VIADD R2, R5, UR4 ;  /* 0x0000000405028c36 */ /* 0x000fe20008000000 */
[----:B------:R-:W0:Y:S01]  /*00e0*/  LDCU.64 UR4, c[0x0][0x358] ;  /* 0x00006b00ff0477ac */ /* 0x000e220008000a00 */
[----:B------:R-:W-:Y:S02]  /*00f0*/  IMAD.SHL.U32 R13, R6, 0x20, RZ ;  /* 0x00000020060d7824 */ /* 0x000fe400078e00ff */
[----:B------:R-:W-:Y:S02]  /*0100*/  IMAD.SHL.U32 R9, R2, 0x20, RZ ;  /* 0x0000002002097824 */ /* 0x000fe400078e00ff */
[----:B------:R-:W3:Y:S01]  /*0110*/  LDC.64 R2, c[0x0][0x380] ;  /* 0x0000e000ff027b82 */ /* 0x000ee20000000a00 */
[----:B------:R-:W-:Y:S01]  /*0120*/  SHF.R.S32.HI R6, RZ, 0x1f, R13 ;  /* 0x0000001fff067819 */ /* 0x000fe2000001140d */
[----:B-1----:R-:W-:-:S04]  /*0130*/  IMAD.IADD R5, R9, 0x1, R0 ;  /* 0x0000000109057824 */ /* 0x002fc800078e0200 */
[----:B------:R-:W-:-:S05]  /*0140*/  IMAD.SHL.U32 R5, R5, 0x100, RZ ;  /* 0x0000010005057824 */ /* 0x000fca00078e00ff */
[----:B------:R-:W-:-:S05]  /*0150*/  SHF.R.S32.HI R5, RZ, 0x8, R5 ;  /* 0x00000008ff057819 */ /* 0x000fca0000011405 */
[----:B------:R-:W-:-:S05]  /*0160*/  IMAD R5, R5, R12, RZ ;  /* 0x0000000c05057224 */ /* 0x000fca00078e02ff */
[----:B------:R-:W-:Y:S02]  /*0170*/  SHF.R.S32.HI R7, RZ, 0x1f, R5 ;  /* 0x0000001fff077819 */ /* 0x000fe40000011405 */
[----:B--2---:R-:W-:-:S04]  /*0180*/  IADD3 R5, P0, P1, R5, R13, R8 ;  /* 0x0000000d05057210 */ /* 0x004fc8000791e008 */
[----:B------:R-:W-:Y:S02]  /*0190*/  IADD3.X R10, PT, PT, R7, R6, RZ, P0, P1 ;  /* 0x00000006070a7210 */ /* 0x000fe400007e24ff */
[----:B---3--:R-:W-:-:S04]  /*01a0*/  LEA R6, P0, R5, R2, 0x2 ;  /* 0x0000000205067211 */ /* 0x008fc800078010ff */
[----:B------:R-:W-:-:S03]  /*01b0*/  LEA.HI.X R7, R5, R3, R10, 0x2, P0 ;  /* 0x0000000305077211 */ /* 0x000fc600000f140a */
[----:B------:R-:W-:Y:S02]  /*01c0*/  IMAD.WIDE R4, R19, 0x4, R6 ;  /* 0x0000000413047825 */ /* 0x000fe400078e0206 */
[----:B0-----:R-:W2:Y:S04]  /*01d0*/  LDG.E R14, desc[UR4][R6.64] ;  /* 0x00000004060e7981 */ /* 0x001ea8000c1e1900 */
[----:B------:R-:W3:Y:S01]  /*01e0*/  LDG.E R16, desc[UR4][R4.64] ;  /* 0x0000000404107981 */ /* 0x000ee2000c1e1900 */
[----:B------:R-:W-:Y:S02]  /*01f0*/  MOV R15, 0x400 ;  /* 0x00000400000f7802 */ /* 0x000fe40000000f00 */
[----:B------:R-:W-:Y:S01]  /*0200*/  ISETP.NE.AND P0, PT, R13, R9, PT ;  /* 0x000000090d00720c */ /* 0x000fe20003f05270 */
[----:B------:R-:W0:Y:S02]  /*0210*/  S2R R10, SR_CgaCtaId ;  /* 0x00000000000a7919 */ /* 0x000e240000008800 */
[----:B0-----:R-:W-:-:S05]  /*0220*/  LEA R11, R10, R15, 0x18 ;  /* 0x0000000f0a0b7211 */ /* 0x001fca00078ec0ff */
[----:B------:R-:W-:-:S04]  /*0230*/  IMAD R17, R0, 0x84, R11 ;  /* 0x0000008400117824 */ /* 0x000fc800078e020b */
[----:B------:R-:W-:-:S05]  /*0240*/  IMAD R17, R8, 0x4, R17 ;  /* 0x0000000408117824 */ /* 0x000fca00078e0211 */
[----:B--2---:R0:W-:Y:S04]  /*0250*/  STS [R17], R14 ;  /* 0x0000000e11007388 */ /* 0x0041e80000000800 */
[----:B---3--:R0:W-:Y:S01]  /*0260*/  STS [R17+0x840], R16 ;  /* 0x0008401011007388 */ /* 0x0081e20000000800 */
[----:B------:R-:W-:Y:S05]  /*0270*/  @P0 BRA `(.L_x_0) ;  /* 0x0000000000200947 */ /* 0x000fea0003800000 */
[----:B------:R-:W-:Y:S01]  /*0280*/  BAR.SYNC.DEFER_BLOCKING 0x0 ;  /* 0x0000000000007b1d */ /* 0x000fe20000010000 */
[----:B------:R-:W-:-:S04]  /*0290*/  IMAD R11, R8, 0x84, R11 ;  /* 0x00000084080b7824 */ /* 0x000fc800078e020b */
[----:B------:R-:W-:-:S05]  /*02a0*/  IMAD R11, R0, 0x4, R11 ;  /* 0x00000004000b7824 */ /* 0x000fca00078e020b */
[----:B------:R-:W1:Y:S04]  /*02b0*/  LDS R3, [R11] ;  /* 0x000000000b037984 */ /* 0x000e680000000800 */
[----:B------:R-:W2:Y:S04]  /*02c0*/  LDS R9, [R11+0x40] ;  /* 0x000040000b097984 */ /* 0x000ea80000000800 */
[----:B-1----:R-:W-:Y:S04]  /*02d0*/  STG.E desc[UR4][R6.64], R3 ;  /* 0x0000000306007986 */ /* 0x002fe8000c101904 */
[----:B--2---:R-:W-:Y:S01]  /*02e0*/  STG.E desc[UR4][R4.64], R9 ;  /* 0x0000000904007986 */ /* 0x004fe2000c101904 */
[----:B------:R-:W-:Y:S05]  /*02f0*/  EXIT ;  /* 0x000000000000794d */ /* 0x000fea0003800000 */
.L_x_0:
[----:B------:R-:W-:-:S05]  /*0300*/  IMAD.IADD R13, R13, 0x1, R0 ;  /* 0x000000010d0d7824 */ /* 0x000fca00078e0200 */
[----:B------:R-:W-:-:S04]  /*0310*/  SHF.L.U32 R13, R13, 0x8, RZ ;  /* 0x000000080d0d7819 */ /* 0x000fc800000006ff */
[----:B------:R-:W-:-:S05]  /*0320*/  SHF.R.S32.HI R13, RZ, 0x8, R13 ;  /* 0x00000008ff0d7819 */ /* 0x000fca000001140d */
[----:B------:R-:W-:Y:S01]  /*0330*/  IMAD R13, R12, R13, RZ ;  /* 0x0000000d0c0d7224 */ /* 0x000fe200078e02ff */
[----:B------:R-:W-:-:S04]  /*0340*/  SHF.R.S32.HI R12, RZ, 0x1f, R9 ;  /* 0x0000001fff0c7819 */ /* 0x000fc80000011409 */
[----:B------:R-:W-:Y:S02]  /*0350*/  IADD3 R9, P0, P1, R13, R9, R8 ;  /* 0x000000090d097210 */ /* 0x000fe4000791e008 */
[----:B------:R-:W-:-:S04]  /*0360*/  SHF.R.S32.HI R13, RZ, 0x1f, R13 ;  /* 0x0000001fff0d7819 */ /* 0x000fc8000001140d */
[----:B------:R-:W-:Y:S02]  /*0370*/  IADD3.X R12, PT, PT, R13, R12, RZ, P0, P1 ;  /* 0x0000000c0d0c7210 */ /* 0x000fe400007e24ff */
[----:B------:R-:W-:-:S04]  /*0380*/  LEA R2, P0, R9, R2, 0x2 ;  /* 0x0000000209027211 */ /* 0x000fc800078010ff */
[----:B------:R-:W-:-:S03]  /*0390*/  LEA.HI.X R3, R9, R3, R12, 0x2, P0 ;  /* 0x0000000309037211 */ /* 0x000fc600000f140c */
[----:B------:R-:W-:Y:S02]  /*03a0*/  IMAD.WIDE R12, R19, 0x4, R2 ;  /* 0x00000004130c7825 */ /* 0x000fe400078e0202 */
[----:B------:R-:W2:Y:S04]  /*03b0*/  LDG.E R9, desc[UR4][R2.64] ;  /* 0x0000000402097981 */ /* 0x000ea8000c1e1900 */
[----:B------:R-:W3:Y:S01]  /*03c0*/  LDG.E R19, desc[UR4][R12.64] ;  /* 0x000000040c137981 */ /* 0x000ee2000c1e1900 */
[----:B------:R-:W-:Y:S02]  /*03d0*/  VIADD R15, R15, 0x1080 ;  /* 0x000010800f0f7836 */ /* 0x000fe40000000000 */
[----:B------:R-:W-:-:S03]  /*03e0*/  IMAD R11, R8, 0x84, R11 ;  /* 0x00000084080b7824 */ /* 0x000fc600078e020b */
[----:B------:R-:W-:-:S05]  /*03f0*/  LEA R15, R10, R15, 0x18 ;  /* 0x0000000f0a0f7211 */ /* 0x000fca00078ec0ff */
[--C-:B0-----:R-:W-:Y:S02]  /*0400*/  IMAD R17, R0, 0x84, R15.reuse ;  /* 0x0000008400117824 */ /* 0x101fe400078e020f */
[C---:B------:R-:W-:Y:S02]  /*0410*/  IMAD R15, R8.reuse, 0x84, R15 ;  /* 0x00000084080f7824 */ /* 0x040fe400078e020f */
[----:B------:R-:W-:-:S03]  /*0420*/  IMAD R8, R8, 0x4, R17 ;  /* 0x0000000408087824 */ /* 0x000fc600078e0211 */
[C---:B------:R-:W-:Y:S01]  /*0430*/  LEA R15, R0.reuse, R15, 0x2 ;  /* 0x0000000f000f7211 */ /* 0x040fe200078e10ff */
[----:B------:R-:W-:Y:S01]  /*0440*/  IMAD R0, R0, 0x4, R11 ;  /* 0x0000000400007824 */ /* 0x000fe200078e020b */
[----:B--2---:R-:W-:Y:S04]  /*0450*/  STS [R8], R9 ;  /* 0x0000000908007388 */ /* 0x004fe80000000800 */
[----:B---3--:R-:W-:Y:S01]  /*0460*/  STS [R8+0x840], R19 ;  /* 0x0008401308007388 */ /* 0x008fe20000000800 */
[----:B------:R-:W-:Y:S06]  /*0470*/  BAR.SYNC.DEFER_BLOCKING 0x0 ;  /* 0x0000000000007b1d */ /* 0x000fec0000010000 */
[----:B------:R-:W0:Y:S04]  /*0480*/  LDS R11, [R15] ;  /* 0x000000000f0b7984 */ /* 0x000e280000000800 */
[----:B------:R-:W1:Y:S04]  /*0490*/  LDS R17, [R15+0x40] ;  /* 0x000040000f117984 */ /* 0x000e680000000800 */
[----:B------:R-:W2:Y:S04]  /*04a0*/  LDS R21, [R0] ;  /* 0x0000000000157984 */ /* 0x000ea80000000800 */
[----:B------:R-:W3:Y:S04]  /*04b0*/  LDS R23, [R0+0x40] ;  /* 0x0000400000177984 */ /* 0x000ee80000000800 */
[----:B0-----:R-:W-:Y:S04]  /*04c0*/  STG.E desc[UR4][R6.64], R11 ;  /* 0x0000000b06007986 */ /* 0x001fe8000c101904 */
[----:B-1----:R-:W-:Y:S04]  /*04d0*/  STG.E desc[UR4][R4.64], R17 ;  /* 0x0000001104007986 */ /* 0x002fe8000c101904 */
[----:B--2---:R-:W-:Y:S04]  /*04e0*/  STG.E desc[UR4][R2.64], R21 ;  /* 0x0000001502007986 */ /* 0x004fe8000c101904 */
[----:B---3--:R-:W-:Y:S01]  /*04f0*/  STG.E desc[UR4][R12.64], R23 ;  /* 0x000000170c007986 */ /* 0x008fe2000c101904 */
[----:B------:R-:W-:Y:S05]  /*0500*/  EXIT ;  /* 0x000000000000794d */ /* 0x000fea0003800000 */
.L_x_1:
[----:B------:R-:W-:-:S00]  /*0510*/  BRA `(.L_x_1) ;  /* 0xfffffffc00fc7947 */ /* 0x000fc0000383ffff */
[----:B------:R-:W-:-:S00]  /*0520*/  NOP ;  /* 0x0000000000007918 */ /* 0x000fc00000000000 */
        /* <DEDUP_REMOVED lines=13> */
.L_x_4:


//--------------------- .text._Z15sinplace_T_evenPfii --------------------------
	.section	.text._Z15sinplace_T_evenPfii,"ax",@progbits
	.align	128
        .global         _Z15sinplace_T_evenPfii
        .type           _Z15sinplace_T_evenPfii,@function
        .size           _Z15sinplace_T_evenPfii,(.L_x_5 - _Z15sinplace_T_evenPfii)
        .other          _Z15sinplace_T_evenPfii,@"STO_CUDA_ENTRY STV_DEFAULT"
_Z15sinplace_T_evenPfii:
.text._Z15sinplace_T_evenPfii:
[----:B------:R-:W-:Y:S01]  /*0000*/  LDC R1, c[0x0][0x37c] ;  /* 0x0000df00ff017b82 */ /* 0x000fe20000000800 */
[----:B------:R-:W0:Y:S07]  /*0010*/  S2R R2, SR_CTAID.X ;  /* 0x0000000000027919 */ /* 0x000e2e0000002500 */
[----:B------:R-:W1:Y:S01]  /*0020*/  LDC.64 R6, c[0x0][0x388] ;  /* 0x0000e200ff067b82 */ /* 0x000e620000000a00 */
[----:B------:R-:W2:Y:S01]  /*0030*/  LDCU.64 UR4, c[0x0][0x358] ;  /* 0x00006b00ff0477ac */ /* 0x000ea20008000a00 */
[----:B------:R-:W3:Y:S01]  /*0040*/  S2R R9, SR_CTAID.Y ;  /* 0x0000000000097919 */ /* 0x000ee20000002600 */
[----:B------:R-:W4:Y:S01]  /*0050*/  S2R R8, SR_TID.Y ;  /* 0x0000000000087919 */ /* 0x000f220000002200 */
[----:B------:R-:W5:Y:S01]  /*0060*/  S2R R0, SR_TID.X ;  /* 0x0000000000007919 */ /* 0x000f620000002100 */
[C---:B-1----:R-:W-:Y:S01]  /*0070*/  IMAD.SHL.U32 R12, R6.reuse, 0x100, RZ ;  /* 0x00000100060c7824 */ /* 0x042fe200078e00ff */
[----:B------:R-:W-:-:S04]  /*0080*/  SHF.L.U32 R19, R6, 0x4, RZ ;  /* 0x0000000406137819 */ /* 0x000fc800000006ff */
[----:B------:R-:W-:Y:S01]  /*0090*/  SHF.R.S32.HI R12, RZ, 0x8, R12 ;  /* 0x00000008ff0c7819 */ /* 0x000fe2000001140c */
[C---:B0-----:R-:W-:Y:S01]  /*00a0*/  VIADD R4, R2.reuse, 0xffffffff ;  /* 0xffffffff02047836 */ /* 0x041fe20000000000 */
[----:B---3--:R-:W-:-:S13]  /*00b0*/  ISETP.GT.U32.AND P0, PT, R2, R9, PT ;  /* 0x000000090200720c */ /* 0x008fda0003f04070 */
[--C-:B------:R-:W-:Y:S02]  /*00c0*/  @!P0 IMAD.IADD R4, R9, 0x1, R7.reuse ;  /* 0x0000000109048824 */ /* 0x100fe400078e0207 */
[----:B------:R-:W-:Y:S02]  /*00d0*/  @!P0 IMAD.IADD R9, R2, 0x1, R7 ;  /* 0x0000000102098824 */ /* 0x000fe400078e0207 */
[----:B------:R-:W0:Y:S01]  /*00e0*/  LDC.64 R2, c[0x0][0x380] ;  /* 0x0000e000ff027b82 */ /* 0x000e220000000a00 */
[----:B------:R-:W-:Y:S02]  /*00f0*/  IMAD.SHL.U32 R13, R4, 0x20, RZ ;  /* 0x00000020040d7824 */ /* 0x000fe400078e00ff */
[----:B------:R-:W-:-:S03]  /*0100*/  IMAD.SHL.U32 R9, R9, 0x20, RZ ;  /* 0x0000002009097824 */ /* 0x000fc600078e00ff */
[----:B------:R-:W-:Y:S02]  /*0110*/  SHF.R.S32.HI R4, RZ, 0x1f, R13 ;  /* 0x0000001fff047819 */ /* 0x000fe4000001140d */
[----:B----4-:R-:W-:-:S05]  /*0120*/  IADD3 R5, PT, PT, R9, R8, RZ ;  /* 0x0000000809057210 */ /* 0x010fca0007ffe0ff */
[----:B------:R-:W-:-:S05]  /*0130*/  IMAD.SHL.U32 R5, R5, 0x100, RZ ;  /* 0x0000010005057824 */ /* 0x000fca00078e00ff */
[----:B------:R-:W-:-:S05]  /*0140*/  SHF.R.S32.HI R5, RZ, 0x8, R5 ;  /* 0x00000008ff057819 */ /* 0x000fca0000011405 */
[----:B------:R-:W-:-:S05]  /*0150*/  IMAD R5, R5, R12, RZ ;  /* 0x0000000c05057224 */ /* 0x000fca00078e02ff */
[----:B------:R-:W-:Y:S02]  /*0160*/  SHF.R.S32.HI R7, RZ, 0x1f, R5 ;  /* 0x0000001fff077819 */ /* 0x000fe40000011405 */
[----:B-----5:R-:W-:-:S04]  /*0170*/  IADD3 R5, P0, P1, R5, R13, R0 ;  /* 0x0000000d05057210 */ /* 0x020fc8000791e000 */
[----:B------:R-:W-:Y:S02]  /*0180*/  IADD3.X R10, PT, PT, R7, R4, RZ, P0, P1 ;  /* 0x00000004070a7210 */ /* 0x000fe400007e24ff */
[----:B0-----:R-:W-:-:S04]  /*0190*/  LEA R4, P0, R5, R2, 0x2 ;  /* 0x0000000205047211 */ /* 0x001fc800078010ff */
[----:B------:R-:W-:-:S03]  /*01a0*/  LEA.HI.X R5, R5, R3, R10, 0x2, P0 ;  /* 0x0000000305057211 */ /* 0x000fc600000f140a */
[----:B------:R-:W-:Y:S02]  /*01b0*/  IMAD.WIDE R6, R19, 0x4, R4 ;  /* 0x0000000413067825 */ /* 0x000fe400078e0204 */
[----:B--2---:R-:W2:Y:S04]  /*01c0*/  LDG.E R14, desc[UR4][R4.64] ;  /* 0x00000004040e7981 */ /* 0x004ea8000c1e1900 */
        /* <DEDUP_REMOVED lines=18> */
.L_x_2:
        /* <DEDUP_REMOVED lines=33> */
.L_x_3:
        /* <DEDUP_REMOVED lines=16> */
.L_x_5:


//--------------------- .nv.shared._Z14sinplace_T_oddPfii --------------------------
	.section	.nv.shared._Z14sinplace_T_oddPfii,"aw",@nobits
	.sectionflags	@""
	.align	4
.nv.shared._Z14sinplace_T_oddPfii:
	.zero		9472


//--------------------- .nv.shared.reserved.0     --------------------------
	.section	.nv.shared.reserved.0,"aw",@nobits
	.weak		__nv_reservedSMEM_offset_0_alias
	.size		__nv_reservedSMEM_offset_0_alias, 0, 64
	.other		__nv_reservedSMEM_offset_0_alias,@"STO_CUDA_RESERVED_SHARED STV_DEFAULT"
__nv_reservedSMEM_offset_0_alias:
	.zero		0
	.zero		64


//--------------------- .nv.shared._Z15sinplace_T_evenPfii --------------------------
	.section	.nv.shared._Z15sinplace_T_evenPfii,"aw",@nobits
	.sectionflags	@""
	.align	4
.nv.shared._Z15sinplace_T_evenPfii:
	.zero		9472


//--------------------- .nv.constant0._Z14sinplace_T_oddPfii --------------------------
	.section	.nv.constant0._Z14sinplace_T_oddPfii,"a",@progbits
	.sectionflags	@""
	.align	4
.nv.constant0._Z14sinplace_T_oddPfii:
	.zero		912


//--------------------- .nv.constant0._Z15sinplace_T_evenPfii --------------------------
	.section	.nv.constant0._Z15sinplace_T_evenPfii,"a",@progbits
	.sectionflags	@""
	.align	4
.nv.constant0._Z15sinplace_T_evenPfii:
	.zero		912


//--------------------- SYMBOLS --------------------------

	.type		.nv.reservedSmem.offset0,@object
	.size		.nv.reservedSmem.offset0,0x4
	.type		.nv.reservedSmem.cap,@object
	.size		.nv.reservedSmem.cap,0x4
